//
// Generated by NVIDIA NVVM Compiler
//
// Compiler Build ID: CL-36424714
// Cuda compilation tools, release 13.0, V13.0.88
// Based on NVVM 20.0.0
//

.version 9.0
.target sm_100
.address_size 64

	// .globl	_Z10helloWorldv
.extern .func  (.param .b32 func_retval0) vprintf
(
	.param .b64 vprintf_param_0,
	.param .b64 vprintf_param_1
)
;
.global .align 1 .b8 $str[30] = {73, 32, 97, 109, 32, 98, 108, 111, 99, 107, 32, 40, 37, 100, 41, 44, 32, 116, 104, 114, 101, 97, 100, 32, 40, 37, 100, 41, 10};

.visible .entry _Z10helloWorldv()
{
	.local .align 8 .b8 	__local_depot0[8];
	.reg .b64 	%SP;
	.reg .b64 	%SPL;
	.reg .b32 	%r<5>;
	.reg .b64 	%rd<5>;

	mov.u64 	%SPL, __local_depot0;
	cvta.local.u64 	%SP, %SPL;
	add.u64 	%rd1, %SP, 0;
	add.u64 	%rd2, %SPL, 0;
	mov.u32 	%r1, %ctaid.x;
	mov.u32 	%r2, %tid.x;
	st.local.v2.u32 	[%rd2], {%r1, %r2};
	mov.u64 	%rd3, $str;
	cvta.global.u64 	%rd4, %rd3;
	{ // callseq 0, 0
	.param .b64 param0;
	st.param.b64 	[param0], %rd4;
	.param .b64 param1;
	st.param.b64 	[param1], %rd1;
	.param .b32 retval0;
	call.uni (retval0), 
	vprintf, 
	(
	param0, 
	param1
	);
	ld.param.b32 	%r3, [retval0];
	} // callseq 0
	ret;

}


// ===== COMPILED SASS (sm_100) =====

	.target	sm_100

	.elftype	@"ET_EXEC"


//--------------------- .note.nv.tkinfo           --------------------------
	.section	.note.nv.tkinfo,"",@"SHT_NOTE"
	.sectionflags	@"SHF_NOTE_NV_TKINFO"
	.tkinfo
        /*0018*/ 	.word	0x00000002
        /*0030*/ 	.string	""
        /*0030*/ 	.string	"ptxas"
        /*0030*/ 	.string	"Cuda compilation tools, release 13.0, V13.0.88"
        /*0030*/ 	.string	"Build cuda_13.0.r13.0/compiler.36424714_0"
        /*0030*/ 	.string	"-arch sm_100 -m 64 "



//--------------------- .note.nv.cuinfo           --------------------------
	.section	.note.nv.cuinfo,"",@"SHT_NOTE"
	.sectionflags	@"SHF_NOTE_NV_CUINFO"
        /*0018*/ 	.short	0x0002
        /*001a*/ 	.short	0x0064
        /*001c*/ 	.short	0x0082
	.zero		2


//--------------------- .nv.info                  --------------------------
	.section	.nv.info,"",@"SHT_CUDA_INFO"
	.align	4


	//----- nvinfo : EIATTR_REGCOUNT
	.align		4
        /*0000*/ 	.byte	0x04, 0x2f
        /*0002*/ 	.short	(.L_2 - .L_1)
	.align		4
.L_1:
        /*0004*/ 	.word	index@(_Z10helloWorldv)
        /*0008*/ 	.word	0x00000018


	//----- nvinfo : EIATTR_FRAME_SIZE
	.align		4
.L_2:
        /*000c*/ 	.byte	0x04, 0x11
        /*000e*/ 	.short	(.L_4 - .L_3)
	.align		4
.L_3:
        /*0010*/ 	.word	index@(_Z10helloWorldv)
        /*0014*/ 	.word	0x00000008


	//----- nvinfo : EIATTR_MIN_STACK_SIZE
	.align		4
.L_4:
        /*0018*/ 	.byte	0x04, 0x12
        /*001a*/ 	.short	(.L_6 - .L_5)
	.align		4
.L_5:
        /*001c*/ 	.word	index@(_Z10helloWorldv)
        /*0020*/ 	.word	0x00000008
.L_6:


//--------------------- .nv.compat                --------------------------
	.section	.nv.compat,"",@"SHT_CUDA_COMPAT_INFO"
	.align	4
        /*0000*/ 	.byte	0x02, 0x09, 0x00, 0x00, 0x02, 0x02, 0x01, 0x00, 0x02, 0x05, 0x05, 0x00, 0x03, 0x07, 0x01, 0x01
        /*0010*/ 	.byte	0x02, 0x03, 0x00, 0x00, 0x02, 0x06, 0x01, 0x00, 0x04, 0x0b, 0x08, 0x00, 0x09, 0x00, 0x00, 0x00
        /*0020*/ 	.byte	0x00, 0x00, 0x00, 0x00


//--------------------- .nv.info._Z10helloWorldv  --------------------------
	.section	.nv.info._Z10helloWorldv,"",@"SHT_CUDA_INFO"
	.sectionflags	@""
	.align	4


	//----- nvinfo : EIATTR_CUDA_API_VERSION
	.align		4
        /*0000*/ 	.byte	0x04, 0x37
        /*0002*/ 	.short	(.L_8 - .L_7)
.L_7:
        /*0004*/ 	.word	0x00000082


	//----- nvinfo : EIATTR_SPARSE_MMA_MASK
	.align		4
.L_8:
        /*0008*/ 	.byte	0x03, 0x50
        /*000a*/ 	.short	0x0000


	//----- nvinfo : EIATTR_MAXREG_COUNT
	.align		4
        /*000c*/ 	.byte	0x03, 0x1b
        /*000e*/ 	.short	0x00ff


	//----- nvinfo : EIATTR_EXTERNS
	.align		4
        /*0010*/ 	.byte	0x04, 0x0f
        /*0012*/ 	.short	(.L_10 - .L_9)


	//   ....[0]....
	.align		4
.L_9:
        /*0014*/ 	.word	index@(vprintf)


	//----- nvinfo : EIATTR_MERCURY_ISA_VERSION
	.align		4
.L_10:
        /*0018*/ 	.byte	0x03, 0x5f
        /*001a*/ 	.short	0x0101


	//----- nvinfo : EIATTR_VRC_CTA_INIT_COUNT
	.align		4
        /*001c*/ 	.byte	0x02, 0x4a
	.zero		1
	.zero		1


	//----- nvinfo : EIATTR_SYSCALL_OFFSETS
	.align		4
        /*0020*/ 	.byte	0x04, 0x46
        /*0022*/ 	.short	(.L_12 - .L_11)


	//   ....[0]....
.L_11:
        /*0024*/ 	.word	0x000000f0


	//----- nvinfo : EIATTR_EXIT_INSTR_OFFSETS
	.align		4
.L_12:
        /*0028*/ 	.byte	0x04, 0x1c
        /*002a*/ 	.short	(.L_14 - .L_13)


	//   ....[0]....
.L_13:
        /*002c*/ 	.word	0x00000100


	//----- nvinfo : EIATTR_SW_WAR
	.align		4
.L_14:
        /*0030*/ 	.byte	0x04, 0x36
        /*0032*/ 	.short	(.L_16 - .L_15)
.L_15:
        /*0034*/ 	.word	0x00000008
.L_16:


//--------------------- .nv.callgraph             --------------------------
	.section	.nv.callgraph,"",@"SHT_CUDA_CALLGRAPH"
	.align	4
	.sectionentsize	8
	.align		4
        /*0000*/ 	.word	0x00000000
	.align		4
        /*0004*/ 	.word	0xffffffff
	.align		4
        /*0008*/ 	.word	index@(_Z10helloWorldv)
	.align		4
        /*000c*/ 	.word	index@(vprintf)
	.align		4
        /*0010*/ 	.word	0x00000000
	.align		4
        /*0014*/ 	.word	0xfffffffe
	.align		4
        /*0018*/ 	.word	0x00000000
	.align		4
        /*001c*/ 	.word	0xfffffffd
	.align		4
        /*0020*/ 	.word	0x00000000
	.align		4
        /*0024*/ 	.word	0xfffffffc


//--------------------- .nv.constant4             --------------------------
	.section	.nv.constant4,"a",@progbits
	.align	8
	.align		8
.nv.constant4:
        /*0000*/ 	.dword	vprintf
	.align		8
        /*0008*/ 	.dword	$str


//--------------------- .text._Z10helloWorldv     --------------------------
	.section	.text._Z10helloWorldv,"ax",@progbits
	.align	128
        .global         _Z10helloWorldv
        .type           _Z10helloWorldv,@function
        .size           _Z10helloWorldv,(.L_x_2 - _Z10helloWorldv)
        .other          _Z10helloWorldv,@"STO_CUDA_ENTRY STV_DEFAULT"
_Z10helloWorldv:
.text._Z10helloWorldv:
[----:B------:R-:W0:Y:S01]  /*0000*/  LDC R1, c[0x0][0x37c] ;  /* 0x0000df00ff017b82 */ /* 0x000e220000000800 */
[----:B------:R-:W1:Y:S01]  /*0010*/  S2R R8, SR_CTAID.X ;  /* 0x0000000000087919 */ /* 0x000e620000002500 */
[----:B0-----:R-:W-:Y:S01]  /*0020*/  VIADD R1, R1, 0xfffffff8 ;  /* 0xfffffff801017836 */ /* 0x001fe20000000000 */
[----:B------:R-:W-:Y:S01]  /*0030*/  MOV R0, 0x0 ;  /* 0x0000000000007802 */ /* 0x000fe20000000f00 */
[----:B------:R-:W0:Y:S01]  /*0040*/  LDCU UR4, c[0x0][0x2f8] ;  /* 0x00005f00ff0477ac */ /* 0x000e220008000800 */
[----:B------:R-:W1:Y:S03]  /*0050*/  S2R R9, SR_TID.X ;  /* 0x0000000000097919 */ /* 0x000e660000002100 */
[----:B------:R2:W3:Y:S01]  /*0060*/  LDC.64 R2, c[0x4][R0] ;  /* 0x0100000000027b82 */ /* 0x0004e20000000a00 */
[----:B------:R-:W4:Y:S01]  /*0070*/  LDCU.64 UR6, c[0x4][0x8] ;  /* 0x01000100ff0677ac */ /* 0x000f220008000a00 */
[----:B------:R-:W5:Y:S01]  /*0080*/  LDCU UR5, c[0x0][0x2fc] ;  /* 0x00005f80ff0577ac */ /* 0x000f620008000800 */
[----:B0-----:R-:W-:Y:S01]  /*0090*/  IADD3 R6, P0, PT, R1, UR4, RZ ;  /* 0x0000000401067c10 */ /* 0x001fe2000ff1e0ff */
[----:B----4-:R-:W-:Y:S01]  /*00a0*/  IMAD.U32 R4, RZ, RZ, UR6 ;  /* 0x00000006ff047e24 */ /* 0x010fe2000f8e00ff */
[----:B------:R-:W-:-:S03]  /*00b0*/  MOV R5, UR7 ;  /* 0x0000000700057c02 */ /* 0x000fc60008000f00 */
[----:B-----5:R-:W-:Y:S01]  /*00c0*/  IMAD.X R7, RZ, RZ, UR5, P0 ;  /* 0x00000005ff077e24 */ /* 0x020fe200080e06ff */
[----:B-1----:R2:W-:Y:S07]  /*00d0*/  STL.64 [R1], R8 ;  /* 0x0000000801007387 */ /* 0x0025ee0000100a00 */
[----:B------:R-:W-:-:S07]  /*00e0*/  LEPC R20, `(.L_x_0) ;  /* 0x000000001014794e */ /* 0x000fce0000000000 */
[----:B--23--:R-:W-:Y:S05]  /*00f0*/  CALL.ABS.NOINC R2 ;  /* 0x0000000002007343 */ /* 0x00cfea0003c00000 */
.L_x_0:
[----:B------:R-:W-:Y:S05]  /*0100*/  EXIT ;  /* 0x000000000000794d */ /* 0x000fea0003800000 */
.L_x_1:
[----:B------:R-:W-:-:S00]  /*0110*/  BRA `(.L_x_1) ;  /* 0xfffffffc00fc7947 */ /* 0x000fc0000383ffff */
[----:B------:R-:W-:-:S00]  /*0120*/  NOP ;  /* 0x0000000000007918 */ /* 0x000fc00000000000 */
        /* <DEDUP_REMOVED lines=13> */
.L_x_2:


//--------------------- .nv.global.init           --------------------------
	.section	.nv.global.init,"aw",@progbits
.nv.global.init:
	.type		$str,@object
	.size		$str,(.L_0 - $str)
$str:
        /*0000*/ 	.byte	0x49, 0x20, 0x61, 0x6d, 0x20, 0x62, 0x6c, 0x6f, 0x63, 0x6b, 0x20, 0x28, 0x25, 0x64, 0x29, 0x2c
        /*0010*/ 	.byte	0x20, 0x74, 0x68, 0x72, 0x65, 0x61, 0x64, 0x20, 0x28, 0x25, 0x64, 0x29, 0x0a, 0x00
.L_0:


//--------------------- .nv.shared.reserved.0     --------------------------
	.section	.nv.shared.reserved.0,"aw",@nobits
	.weak		__nv_reservedSMEM_offset_0_alias
	.size		__nv_reservedSMEM_offset_0_alias, 0, 64
	.other		__nv_reservedSMEM_offset_0_alias,@"STO_CUDA_RESERVED_SHARED STV_DEFAULT"
__nv_reservedSMEM_offset_0_alias:
	.zero		0
	.zero		64


//--------------------- .nv.constant0._Z10helloWorldv --------------------------
	.section	.nv.constant0._Z10helloWorldv,"a",@progbits
	.sectionflags	@""
	.align	4
.nv.constant0._Z10helloWorldv:
	.zero		896


//--------------------- SYMBOLS --------------------------

	.type		.nv.reservedSmem.offset0,@object
	.size		.nv.reservedSmem.offset0,0x4
	.type		vprintf,@function
